	.headerflags	@"EF_CUDA_TEXMODE_UNIFIED EF_CUDA_64BIT_ADDRESS EF_CUDA_ACCELERATORS EF_CUDA_SM90 EF_CUDA_VIRTUAL_SM(EF_CUDA_SM90)"
	.elftype	@"ET_EXEC"


//--------------------- .nv.info                  --------------------------
	.section	.nv.info,"",@"SHT_CUDA_INFO"
	.align	4


	//----- nvinfo : EIATTR_REGCOUNT
	.align		4
        /*0000*/ 	.byte	0x04, 0x2f
        /*0002*/ 	.short	(.L_1 - .L_0)
	.align		4
.L_0:
        /*0004*/ 	.word	index@(triton_poi_fused__unsafe_index_add_hardtanh_hardtanh_backward_mul_sub_39)
        /*0008*/ 	.word	0x00000020


	//----- nvinfo : EIATTR_MIN_STACK_SIZE
	.align		4
.L_1:
        /*000c*/ 	.byte	0x04, 0x12
        /*000e*/ 	.short	(.L_3 - .L_2)
	.align		4
.L_2:
        /*0010*/ 	.word	index@(triton_poi_fused__unsafe_index_add_hardtanh_hardtanh_backward_mul_sub_39)
        /*0014*/ 	.word	0x00000000


	//----- nvinfo : EIATTR_FRAME_SIZE
	.align		4
.L_3:
        /*0018*/ 	.byte	0x04, 0x11
        /*001a*/ 	.short	(.L_5 - .L_4)
	.align		4
.L_4:
        /*001c*/ 	.word	index@(triton_poi_fused__unsafe_index_add_hardtanh_hardtanh_backward_mul_sub_39)
        /*0020*/ 	.word	0x00000000


	//----- nvinfo : EIATTR_MIN_STACK_SIZE
	.align		4
.L_5:
        /*0024*/ 	.byte	0x04, 0x12
        /*0026*/ 	.short	(.L_7 - .L_6)
	.align		4
.L_6:
        /*0028*/ 	.word	index@(triton_poi_fused__unsafe_index_add_hardtanh_hardtanh_backward_mul_sub_39)
        /*002c*/ 	.word	0x00000000
.L_7:


//--------------------- .nv.info.triton_poi_fused__unsafe_index_add_hardtanh_hardtanh_backward_mul_sub_39 --------------------------
	.section	.nv.info.triton_poi_fused__unsafe_index_add_hardtanh_hardtanh_backward_mul_sub_39,"",@"SHT_CUDA_INFO"
	.sectionflags	@""
	.align	4


	//----- nvinfo : EIATTR_CUDA_API_VERSION
	.align		4
        /*0000*/ 	.byte	0x04, 0x37
        /*0002*/ 	.short	(.L_9 - .L_8)
.L_8:
        /*0004*/ 	.word	0x0000007c


	//----- nvinfo : EIATTR_KPARAM_INFO
	.align		4
.L_9:
        /*0008*/ 	.byte	0x04, 0x17
        /*000a*/ 	.short	(.L_11 - .L_10)
.L_10:
        /*000c*/ 	.word	0x00000000
        /*0010*/ 	.short	0x000a
        /*0012*/ 	.short	0x0050
        /*0014*/ 	.byte	0x00, 0xf0, 0x11, 0x00


	//----- nvinfo : EIATTR_KPARAM_INFO
	.align		4
.L_11:
        /*0018*/ 	.byte	0x04, 0x17
        /*001a*/ 	.short	(.L_13 - .L_12)
.L_12:
        /*001c*/ 	.word	0x00000000
        /*0020*/ 	.short	0x0009
        /*0022*/ 	.short	0x0048
        /*0024*/ 	.byte	0x00, 0xf4, 0x21, 0x00


	//----- nvinfo : EIATTR_KPARAM_INFO
	.align		4
.L_13:
        /*0028*/ 	.byte	0x04, 0x17
        /*002a*/ 	.short	(.L_15 - .L_14)
.L_14:
        /*002c*/ 	.word	0x00000000
        /*0030*/ 	.short	0x0008
        /*0032*/ 	.short	0x0040
        /*0034*/ 	.byte	0x00, 0xf4, 0x21, 0x00


	//----- nvinfo : EIATTR_KPARAM_INFO
	.align		4
.L_15:
        /*0038*/ 	.byte	0x04, 0x17
        /*003a*/ 	.short	(.L_17 - .L_16)
.L_16:
        /*003c*/ 	.word	0x00000000
        /*0040*/ 	.short	0x0007
        /*0042*/ 	.short	0x0038
        /*0044*/ 	.byte	0x00, 0xf4, 0x21, 0x00


	//----- nvinfo : EIATTR_KPARAM_INFO
	.align		4
.L_17:
        /*0048*/ 	.byte	0x04, 0x17
        /*004a*/ 	.short	(.L_19 - .L_18)
.L_18:
        /*004c*/ 	.word	0x00000000
        /*0050*/ 	.short	0x0006
        /*0052*/ 	.short	0x0030
        /*0054*/ 	.byte	0x00, 0xf4, 0x21, 0x00


	//----- nvinfo : EIATTR_KPARAM_INFO
	.align		4
.L_19:
        /*0058*/ 	.byte	0x04, 0x17
        /*005a*/ 	.short	(.L_21 - .L_20)
.L_20:
        /*005c*/ 	.word	0x00000000
        /*0060*/ 	.short	0x0005
        /*0062*/ 	.short	0x0028
        /*0064*/ 	.byte	0x00, 0xf4, 0x21, 0x00


	//----- nvinfo : EIATTR_KPARAM_INFO
	.align		4
.L_21:
        /*0068*/ 	.byte	0x04, 0x17
        /*006a*/ 	.short	(.L_23 - .L_22)
.L_22:
        /*006c*/ 	.word	0x00000000
        /*0070*/ 	.short	0x0004
        /*0072*/ 	.short	0x0020
        /*0074*/ 	.byte	0x00, 0xf4, 0x21, 0x00


	//----- nvinfo : EIATTR_KPARAM_INFO
	.align		4
.L_23:
        /*0078*/ 	.byte	0x04, 0x17
        /*007a*/ 	.short	(.L_25 - .L_24)
.L_24:
        /*007c*/ 	.word	0x00000000
        /*0080*/ 	.short	0x0003
        /*0082*/ 	.short	0x0018
        /*0084*/ 	.byte	0x00, 0xf4, 0x21, 0x00


	//----- nvinfo : EIATTR_KPARAM_INFO
	.align		4
.L_25:
        /*0088*/ 	.byte	0x04, 0x17
        /*008a*/ 	.short	(.L_27 - .L_26)
.L_26:
        /*008c*/ 	.word	0x00000000
        /*0090*/ 	.short	0x0002
        /*0092*/ 	.short	0x0010
        /*0094*/ 	.byte	0x00, 0xf4, 0x21, 0x00


	//----- nvinfo : EIATTR_KPARAM_INFO
	.align		4
.L_27:
        /*0098*/ 	.byte	0x04, 0x17
        /*009a*/ 	.short	(.L_29 - .L_28)
.L_28:
        /*009c*/ 	.word	0x00000000
        /*00a0*/ 	.short	0x0001
        /*00a2*/ 	.short	0x0008
        /*00a4*/ 	.byte	0x00, 0xf4, 0x21, 0x00


	//----- nvinfo : EIATTR_KPARAM_INFO
	.align		4
.L_29:
        /*00a8*/ 	.byte	0x04, 0x17
        /*00aa*/ 	.short	(.L_31 - .L_30)
.L_30:
        /*00ac*/ 	.word	0x00000000
        /*00b0*/ 	.short	0x0000
        /*00b2*/ 	.short	0x0000
        /*00b4*/ 	.byte	0x00, 0xf4, 0x21, 0x00


	//----- nvinfo : EIATTR_SPARSE_MMA_MASK
	.align		4
.L_31:
        /*00b8*/ 	.byte	0x03, 0x50
        /*00ba*/ 	.short	0x0000


	//----- nvinfo : EIATTR_MAXREG_COUNT
	.align		4
        /*00bc*/ 	.byte	0x03, 0x1b
        /*00be*/ 	.short	0x00ff


	//----- nvinfo : EIATTR_EXIT_INSTR_OFFSETS
	.align		4
        /*00c0*/ 	.byte	0x04, 0x1c
        /*00c2*/ 	.short	(.L_33 - .L_32)


	//   ....[0]....
.L_32:
        /*00c4*/ 	.word	0x00000f00


	//----- nvinfo : EIATTR_REQNTID
	.align		4
.L_33:
        /*00c8*/ 	.byte	0x04, 0x10
        /*00ca*/ 	.short	(.L_35 - .L_34)
.L_34:
        /*00cc*/ 	.word	0x00000080
        /*00d0*/ 	.word	0x00000001
        /*00d4*/ 	.word	0x00000001


	//----- nvinfo : EIATTR_CBANK_PARAM_SIZE
	.align		4
.L_35:
        /*00d8*/ 	.byte	0x03, 0x19
        /*00da*/ 	.short	0x0054


	//----- nvinfo : EIATTR_PARAM_CBANK
	.align		4
        /*00dc*/ 	.byte	0x04, 0x0a
        /*00de*/ 	.short	(.L_37 - .L_36)
	.align		4
.L_36:
        /*00e0*/ 	.word	index@(.nv.constant0.triton_poi_fused__unsafe_index_add_hardtanh_hardtanh_backward_mul_sub_39)
        /*00e4*/ 	.short	0x0210
        /*00e6*/ 	.short	0x0054


	//----- nvinfo : EIATTR_SW_WAR
	.align		4
.L_37:
        /*00e8*/ 	.byte	0x04, 0x36
        /*00ea*/ 	.short	(.L_39 - .L_38)
.L_38:
        /*00ec*/ 	.word	0x00000008
.L_39:


//--------------------- .nv.callgraph             --------------------------
	.section	.nv.callgraph,"",@"SHT_CUDA_CALLGRAPH"
	.align	4
	.sectionentsize	8
	.align		4
        /*0000*/ 	.word	0x00000000
	.align		4
        /*0004*/ 	.word	0xffffffff
	.align		4
        /*0008*/ 	.word	0x00000000
	.align		4
        /*000c*/ 	.word	0xfffffffe
	.align		4
        /*0010*/ 	.word	0x00000000
	.align		4
        /*0014*/ 	.word	0xfffffffd
	.align		4
        /*0018*/ 	.word	0x00000000
	.align		4
        /*001c*/ 	.word	0xfffffffc


//--------------------- .text.triton_poi_fused__unsafe_index_add_hardtanh_hardtanh_backward_mul_sub_39 --------------------------
	.section	.text.triton_poi_fused__unsafe_index_add_hardtanh_hardtanh_backward_mul_sub_39,"ax",@progbits
	.align	128
        .global         triton_poi_fused__unsafe_index_add_hardtanh_hardtanh_backward_mul_sub_39
        .type           triton_poi_fused__unsafe_index_add_hardtanh_hardtanh_backward_mul_sub_39,@function
        .size           triton_poi_fused__unsafe_index_add_hardtanh_hardtanh_backward_mul_sub_39,(.L_x_1 - triton_poi_fused__unsafe_index_add_hardtanh_hardtanh_backward_mul_sub_39)
        .other          triton_poi_fused__unsafe_index_add_hardtanh_hardtanh_backward_mul_sub_39,@"STO_CUDA_ENTRY STV_DEFAULT"
triton_poi_fused__unsafe_index_add_hardtanh_hardtanh_backward_mul_sub_39:
.text.triton_poi_fused__unsafe_index_add_hardtanh_hardtanh_backward_mul_sub_39:
[----:B------:R-:W-:Y:S01]  /*0000*/  LDC R1, c[0x0][0x28] ;  /* 0x00000a00ff017b82 */ /* 0x000fe20000000800 */
[----:B------:R-:W1:Y:S07]  /*0010*/  S2R R0, SR_TID.X ;  /* 0x0000000000007919 */ /* 0x000e6e0000002100 */
[----:B------:R-:W2:Y:S01]  /*0020*/  LDC.64 R10, c[0x0][0x210] ;  /* 0x00008400ff0a7b82 */ /* 0x000ea20000000a00 */
[----:B------:R-:W-:Y:S01]  /*0030*/  ULDC.64 UR4, c[0x0][0x208] ;  /* 0x0000820000047ab9 */ /* 0x000fe20000000a00 */
[----:B------:R-:W-:Y:S01]  /*0040*/  ULDC.64 UR6, c[0x0][0x220] ;  /* 0x0000880000067ab9 */ /* 0x000fe20000000a00 */
[----:B------:R-:W3:Y:S05]  /*0050*/  S2R R16, SR_CTAID.X ;  /* 0x0000000000107919 */ /* 0x000eea0000002500 */
[----:B------:R-:W4:Y:S08]  /*0060*/  LDC.64 R4, c[0x0][0x238] ;  /* 0x00008e00ff047b82 */ /* 0x000f300000000a00 */
[----:B------:R-:W5:Y:S01]  /*0070*/  LDC.64 R24, c[0x0][0x228] ;  /* 0x00008a00ff187b82 */ /* 0x000f620000000a00 */
[----:B-1----:R-:W-:-:S05]  /*0080*/  IMAD.SHL.U32 R0, R0, 0x4, RZ ;  /* 0x0000000400007824 */ /* 0x002fca00078e00ff */
[----:B------:R-:W-:-:S05]  /*0090*/  LOP3.LUT R3, R0, 0x1fc, RZ, 0xc0, !PT ;  /* 0x000001fc00037812 */ /* 0x000fca00078ec0ff */
[----:B---3--:R-:W-:-:S05]  /*00a0*/  IMAD R0, R16, 0x200, R3 ;  /* 0x0000020010007824 */ /* 0x008fca00078e0203 */
[----:B------:R-:W-:-:S04]  /*00b0*/  SHF.R.S32.HI R3, RZ, 0x1f, R0 ;  /* 0x0000001fff037819 */ /* 0x000fc80000011400 */
[----:B------:R-:W-:Y:S02]  /*00c0*/  LEA.HI R6, R3, R0, RZ, 0x3 ;  /* 0x0000000003067211 */ /* 0x000fe400078f18ff */
[----:B------:R-:W1:Y:S02]  /*00d0*/  LDC.64 R2, c[0x0][0x218] ;  /* 0x00008600ff027b82 */ /* 0x000e640000000a00 */
[----:B------:R-:W-:-:S04]  /*00e0*/  SHF.R.S32.HI R26, RZ, 0x3, R6 ;  /* 0x00000003ff1a7819 */ /* 0x000fc80000011406 */
[----:B------:R-:W-:-:S04]  /*00f0*/  LEA.HI R7, R26, R26, RZ, 0x3 ;  /* 0x0000001a1a077211 */ /* 0x000fc800078f18ff */
[----:B------:R-:W-:-:S05]  /*0100*/  LOP3.LUT R7, R7, 0xfffffff8, RZ, 0xc0, !PT ;  /* 0xfffffff807077812 */ /* 0x000fca00078ec0ff */
[----:B------:R-:W-:Y:S01]  /*0110*/  IMAD.IADD R26, R26, 0x1, -R7 ;  /* 0x000000011a1a7824 */ /* 0x000fe200078e0a07 */
[----:B------:R-:W-:-:S03]  /*0120*/  LOP3.LUT R7, R6, 0xfffffff8, RZ, 0xc0, !PT ;  /* 0xfffffff806077812 */ /* 0x000fc600078ec0ff */
[----:B--2---:R-:W-:-:S04]  /*0130*/  IMAD.WIDE R10, R26, 0x8, R10 ;  /* 0x000000081a0a7825 */ /* 0x004fc800078e020a */
[----:B------:R-:W-:Y:S02]  /*0140*/  IMAD.IADD R22, R0, 0x1, -R7 ;  /* 0x0000000100167824 */ /* 0x000fe400078e0a07 */
[----:B------:R-:W2:Y:S01]  /*0150*/  LDG.E.EL.64 R10, desc[UR4][R10.64] ;  /* 0x000000040a0a7981 */ /* 0x000ea2000c2e1b00 */
[----:B----4-:R-:W-:-:S04]  /*0160*/  IMAD.WIDE R8, R26, 0x8, R4 ;  /* 0x000000081a087825 */ /* 0x010fc800078e0204 */
[C---:B-1----:R-:W-:Y:S02]  /*0170*/  IMAD.WIDE R4, R22.reuse, 0x8, R2 ;  /* 0x0000000816047825 */ /* 0x042fe400078e0202 */
[----:B------:R-:W3:Y:S04]  /*0180*/  LDG.E.EL.64 R8, desc[UR4][R8.64] ;  /* 0x0000000408087981 */ /* 0x000ee8000c2e1b00 */
[----:B------:R-:W4:Y:S01]  /*0190*/  LDG.E.EL.128 R4, desc[UR4][R4.64] ;  /* 0x0000000404047981 */ /* 0x000f22000c2e1d00 */
[----:B-----5:R-:W-:-:S06]  /*01a0*/  IMAD.WIDE R12, R22, 0x8, R24 ;  /* 0x00000008160c7825 */ /* 0x020fcc00078e0218 */
[----:B------:R-:W5:Y:S01]  /*01b0*/  LDG.E.EL.128 R12, desc[UR4][R12.64] ;  /* 0x000000040c0c7981 */ /* 0x000f62000c2e1d00 */
[----:B------:R-:W-:-:S04]  /*01c0*/  SHF.R.S32.HI R27, RZ, 0x16, R16 ;  /* 0x00000016ff1b7819 */ /* 0x000fc80000011410 */
[----:B------:R-:W-:Y:S01]  /*01d0*/  SGXT R27, R27, 0x1 ;  /* 0x000000011b1b781a */ /* 0x000fe20000000200 */
[----:B------:R-:W-:Y:S01]  /*01e0*/  VIADD R28, R0, 0x2 ;  /* 0x00000002001c7836 */ /* 0x000fe20000000000 */
[----:B--2---:R-:W-:-:S04]  /*01f0*/  SHF.R.U32.HI R17, RZ, 0x1d, R11 ;  /* 0x0000001dff117819 */ /* 0x004fc8000001160b */
[----:B------:R-:W-:Y:S02]  /*0200*/  LOP3.LUT R17, R17, 0x4, RZ, 0xc0, !PT ;  /* 0x0000000411117812 */ /* 0x000fe400078ec0ff */
[----:B---3--:R-:W-:Y:S02]  /*0210*/  SHF.R.U32.HI R19, RZ, 0x1d, R9 ;  /* 0x0000001dff137819 */ /* 0x008fe40000011609 */
[----:B------:R-:W-:Y:S02]  /*0220*/  IADD3 R18, P0, R10, R17, RZ ;  /* 0x000000110a127210 */ /* 0x000fe40007f1e0ff */
[----:B----4-:R-:W-:Y:S02]  /*0230*/  SHF.R.U32.HI R23, RZ, 0x1b, R5 ;  /* 0x0000001bff177819 */ /* 0x010fe40000011605 */
[----:B------:R-:W-:Y:S01]  /*0240*/  LOP3.LUT R19, R19, 0x4, RZ, 0xc0, !PT ;  /* 0x0000000413137812 */ /* 0x000fe200078ec0ff */
[----:B------:R-:W-:Y:S01]  /*0250*/  IMAD.X R17, RZ, RZ, R11, P0 ;  /* 0x000000ffff117224 */ /* 0x000fe200000e060b */
[----:B------:R-:W-:-:S02]  /*0260*/  LEA R10, P0, R4, UR6, 0x2 ;  /* 0x00000006040a7c11 */ /* 0x000fc4000f8010ff */
[----:B------:R-:W-:Y:S02]  /*0270*/  LOP3.LUT R23, R23, 0x10, RZ, 0xc0, !PT ;  /* 0x0000001017177812 */ /* 0x000fe400078ec0ff */
[----:B------:R-:W-:Y:S02]  /*0280*/  LEA.HI.X R4, R4, UR7, R5, 0x2, P0 ;  /* 0x0000000704047c11 */ /* 0x000fe400080f1405 */
[----:B------:R-:W-:Y:S02]  /*0290*/  IADD3 R23, P0, R23, R10, RZ ;  /* 0x0000000a17177210 */ /* 0x000fe40007f1e0ff */
[C---:B------:R-:W-:Y:S01]  /*02a0*/  SHF.L.U64.HI R17, R18.reuse, 0x4, R17 ;  /* 0x0000000412117819 */ /* 0x040fe20000010211 */
[----:B------:R-:W-:Y:S01]  /*02b0*/  IMAD.SHL.U32 R18, R18, 0x10, RZ ;  /* 0x0000001012127824 */ /* 0x000fe200078e00ff */
[----:B------:R-:W-:Y:S01]  /*02c0*/  IADD3 R19, P1, R8, R19, RZ ;  /* 0x0000001308137210 */ /* 0x000fe20007f3e0ff */
[----:B------:R-:W-:Y:S01]  /*02d0*/  IMAD.X R10, RZ, RZ, R4, P0 ;  /* 0x000000ffff0a7224 */ /* 0x000fe200000e0604 */
[----:B-----5:R-:W-:-:S02]  /*02e0*/  SHF.R.U32.HI R8, RZ, 0x1b, R13 ;  /* 0x0000001bff087819 */ /* 0x020fc4000001160d */
[----:B------:R-:W-:Y:S01]  /*02f0*/  LEA.HI R5, R27, R0, RZ, 0x6 ;  /* 0x000000001b057211 */ /* 0x000fe200078f30ff */
[----:B------:R-:W-:Y:S01]  /*0300*/  IMAD.X R20, RZ, RZ, R9, P1 ;  /* 0x000000ffff147224 */ /* 0x000fe200008e0609 */
[----:B------:R-:W-:Y:S02]  /*0310*/  IADD3 R4, P0, R18, R23, RZ ;  /* 0x0000001712047210 */ /* 0x000fe40007f1e0ff */
[----:B------:R-:W-:Y:S02]  /*0320*/  LOP3.LUT R8, R8, 0x10, RZ, 0xc0, !PT ;  /* 0x0000001008087812 */ /* 0x000fe400078ec0ff */
[----:B------:R-:W-:Y:S02]  /*0330*/  LEA R11, P1, R12, UR6, 0x2 ;  /* 0x000000060c0b7c11 */ /* 0x000fe4000f8210ff */
[----:B------:R-:W-:Y:S01]  /*0340*/  SHF.R.S32.HI R21, RZ, 0x6, R5 ;  /* 0x00000006ff157819 */ /* 0x000fe20000011405 */
[----:B------:R-:W-:Y:S01]  /*0350*/  IMAD.X R5, R17, 0x1, R10, P0 ;  /* 0x0000000111057824 */ /* 0x000fe200000e060a */
[----:B------:R-:W-:-:S02]  /*0360*/  IADD3 R11, P0, R8, R11, RZ ;  /* 0x0000000b080b7210 */ /* 0x000fc40007f1e0ff */
[----:B------:R-:W-:Y:S01]  /*0370*/  SHF.L.U64.HI R20, R19, 0x4, R20 ;  /* 0x0000000413147819 */ /* 0x000fe20000010214 */
[----:B------:R-:W-:Y:S01]  /*0380*/  IMAD.SHL.U32 R21, R21, 0x10, RZ ;  /* 0x0000001015157824 */ /* 0x000fe200078e00ff */
[----:B------:R-:W1:Y:S01]  /*0390*/  LDC.64 R8, c[0x0][0x230] ;  /* 0x00008c00ff087b82 */ /* 0x000e620000000a00 */
[----:B------:R-:W-:Y:S01]  /*03a0*/  IMAD.SHL.U32 R19, R19, 0x10, RZ ;  /* 0x0000001013137824 */ /* 0x000fe200078e00ff */
[----:B------:R-:W-:Y:S01]  /*03b0*/  LEA.HI.X R16, R12, UR7, R13, 0x2, P1 ;  /* 0x000000070c107c11 */ /* 0x000fe200088f140d */
[----:B------:R-:W-:-:S03]  /*03c0*/  IMAD.WIDE R4, R21, 0x4, R4 ;  /* 0x0000000415047825 */ /* 0x000fc600078e0204 */
[----:B------:R-:W-:Y:S02]  /*03d0*/  IADD3 R12, P1, R19, R23, RZ ;  /* 0x00000017130c7210 */ /* 0x000fe40007f3e0ff */
[----:B------:R2:W3:Y:S03]  /*03e0*/  LDG.E.EL R23, desc[UR4][R4.64] ;  /* 0x0000000404177981 */ /* 0x0004e6000c2e1900 */
[----:B------:R-:W-:Y:S02]  /*03f0*/  IMAD.X R13, R20, 0x1, R10, P1 ;  /* 0x00000001140d7824 */ /* 0x000fe400008e060a */
[----:B------:R-:W-:Y:S01]  /*0400*/  IMAD.WIDE R12, R21, 0x4, R12 ;  /* 0x00000004150c7825 */ /* 0x000fe200078e020c */
[----:B--2---:R-:W-:-:S03]  /*0410*/  IADD3 R4, P1, R19, R11, RZ ;  /* 0x0000000b13047210 */ /* 0x004fc60007f3e0ff */
[----:B------:R-:W-:Y:S01]  /*0420*/  IMAD.X R5, RZ, RZ, R16, P0 ;  /* 0x000000ffff057224 */ /* 0x000fe200000e0610 */
[----:B------:R-:W-:Y:S01]  /*0430*/  IADD3 R10, P0, R11, R18, RZ ;  /* 0x000000120b0a7210 */ /* 0x000fe20007f1e0ff */
[----:B------:R2:W4:Y:S04]  /*0440*/  LDG.E.EL R16, desc[UR4][R12.64] ;  /* 0x000000040c107981 */ /* 0x000528000c2e1900 */
[----:B------:R-:W-:Y:S02]  /*0450*/  IMAD.X R11, R5, 0x1, R17, P0 ;  /* 0x00000001050b7824 */ /* 0x000fe400000e0611 */
[----:B-1----:R-:W-:-:S04]  /*0460*/  IMAD.WIDE R8, R22, 0x4, R8 ;  /* 0x0000000416087825 */ /* 0x002fc800078e0208 */
[----:B------:R-:W-:-:S04]  /*0470*/  IMAD.WIDE R10, R21, 0x4, R10 ;  /* 0x00000004150a7825 */ /* 0x000fc800078e020a */
[----:B------:R-:W-:Y:S01]  /*0480*/  IMAD.X R5, R20, 0x1, R5, P1 ;  /* 0x0000000114057824 */ /* 0x000fe200008e0605 */
[----:B------:R-:W3:Y:S01]  /*0490*/  LDG.E.EL R22, desc[UR4][R10.64] ;  /* 0x000000040a167981 */ /* 0x000ee2000c2e1900 */
[----:B------:R-:W-:-:S05]  /*04a0*/  IMAD.WIDE R4, R21, 0x4, R4 ;  /* 0x0000000415047825 */ /* 0x000fca00078e0204 */
[----:B------:R1:W4:Y:S04]  /*04b0*/  LDG.E.EL R13, desc[UR4][R4.64] ;  /* 0x00000004040d7981 */ /* 0x000328000c2e1900 */
[----:B------:R-:W5:Y:S01]  /*04c0*/  LDG.E.EL.128 R8, desc[UR4][R8.64] ;  /* 0x0000000408087981 */ /* 0x000f62000c2e1d00 */
[----:B------:R-:W-:-:S04]  /*04d0*/  LEA.HI R27, R27, R28, RZ, 0x3 ;  /* 0x0000001c1b1b7211 */ /* 0x000fc800078f18ff */
[----:B------:R-:W-:-:S05]  /*04e0*/  LOP3.LUT R27, R27, 0xfffffff8, RZ, 0xc0, !PT ;  /* 0xfffffff81b1b7812 */ /* 0x000fca00078ec0ff */
[----:B--2---:R-:W-:-:S04]  /*04f0*/  IMAD.IADD R12, R28, 0x1, -R27 ;  /* 0x000000011c0c7824 */ /* 0x004fc800078e0a1b */
[----:B-1----:R-:W-:Y:S01]  /*0500*/  IMAD.WIDE R4, R12, 0x8, R2 ;  /* 0x000000080c047825 */ /* 0x002fe200078e0202 */
[C---:B------:R-:W-:Y:S02]  /*0510*/  LEA R2, P0, R6.reuse, UR6, 0x2 ;  /* 0x0000000606027c11 */ /* 0x040fe4000f8010ff */
[--C-:B------:R-:W-:Y:S02]  /*0520*/  SHF.R.U32.HI R27, RZ, 0x1b, R7.reuse ;  /* 0x0000001bff1b7819 */ /* 0x100fe40000011607 */
[----:B------:R-:W-:Y:S02]  /*0530*/  LEA.HI.X R3, R6, UR7, R7, 0x2, P0 ;  /* 0x0000000706037c11 */ /* 0x000fe400080f1407 */
[----:B------:R-:W2:Y:S01]  /*0540*/  LDG.E.EL.128 R4, desc[UR4][R4.64] ;  /* 0x0000000404047981 */ /* 0x000ea2000c2e1d00 */
[----:B------:R-:W-:-:S04]  /*0550*/  LOP3.LUT R27, R27, 0x10, RZ, 0xc0, !PT ;  /* 0x000000101b1b7812 */ /* 0x000fc800078ec0ff */
[----:B------:R-:W-:-:S05]  /*0560*/  IADD3 R27, P0, R27, R2, RZ ;  /* 0x000000021b1b7210 */ /* 0x000fca0007f1e0ff */
[----:B------:R-:W-:Y:S01]  /*0570*/  IMAD.X R3, RZ, RZ, R3, P0 ;  /* 0x000000ffff037224 */ /* 0x000fe200000e0603 */
[----:B------:R-:W-:-:S05]  /*0580*/  IADD3 R28, P1, R19, R27, RZ ;  /* 0x0000001b131c7210 */ /* 0x000fca0007f3e0ff */
[----:B------:R-:W-:Y:S02]  /*0590*/  IMAD.X R29, R20, 0x1, R3, P1 ;  /* 0x00000001141d7824 */ /* 0x000fe400008e0603 */
[----:B------:R-:W-:-:S04]  /*05a0*/  IMAD.WIDE R28, R21, 0x4, R28 ;  /* 0x00000004151c7825 */ /* 0x000fc800078e021c */
[----:B---3--:R-:W-:Y:S01]  /*05b0*/  FADD R2, -R23, R22 ;  /* 0x0000001617027221 */ /* 0x008fe20000000100 */
[----:B------:R-:W-:-:S03]  /*05c0*/  IADD3 R22, P0, R27, R18, RZ ;  /* 0x000000121b167210 */ /* 0x000fc60007f1e0ff */
[----:B-----5:R-:W-:Y:S02]  /*05d0*/  FFMA R2, R8, R2, R23 ;  /* 0x0000000208027223 */ /* 0x020fe40000000017 */
[----:B------:R-:W-:Y:S02]  /*05e0*/  IMAD.X R23, R3, 0x1, R17, P0 ;  /* 0x0000000103177824 */ /* 0x000fe400000e0611 */
[----:B----4-:R-:W-:Y:S01]  /*05f0*/  FADD R13, -R16, R13 ;  /* 0x0000000d100d7221 */ /* 0x010fe20000000100 */
[----:B------:R-:W-:Y:S01]  /*0600*/  LEA R27, P0, R14, UR6, 0x2 ;  /* 0x000000060e1b7c11 */ /* 0x000fe2000f8010ff */
[----:B------:R-:W3:Y:S01]  /*0610*/  LDG.E.EL R3, desc[UR4][R28.64] ;  /* 0x000000041c037981 */ /* 0x000ee2000c2e1900 */
[----:B------:R-:W-:-:S04]  /*0620*/  IMAD.WIDE R22, R21, 0x4, R22 ;  /* 0x0000000415167825 */ /* 0x000fc800078e0216 */
[----:B------:R-:W-:Y:S01]  /*0630*/  FFMA R16, R8, R13, R16 ;  /* 0x0000000d08107223 */ /* 0x000fe20000000010 */
[--C-:B------:R-:W-:Y:S01]  /*0640*/  SHF.R.U32.HI R13, RZ, 0x1b, R15.reuse ;  /* 0x0000001bff0d7819 */ /* 0x100fe2000001160f */
[----:B------:R1:W4:Y:S02]  /*0650*/  LDG.E.EL R8, desc[UR4][R22.64] ;  /* 0x0000000416087981 */ /* 0x000324000c2e1900 */
[----:B-1----:R-:W-:Y:S02]  /*0660*/  LEA.HI.X R22, R14, UR7, R15, 0x2, P0 ;  /* 0x000000070e167c11 */ /* 0x002fe400080f140f */
[----:B------:R-:W1:Y:S01]  /*0670*/  LDC.64 R14, c[0x0][0x240] ;  /* 0x00009000ff0e7b82 */ /* 0x000e620000000a00 */
[----:B------:R-:W-:-:S04]  /*0680*/  LOP3.LUT R13, R13, 0x10, RZ, 0xc0, !PT ;  /* 0x000000100d0d7812 */ /* 0x000fc800078ec0ff */
[----:B------:R-:W-:Y:S01]  /*0690*/  IADD3 R23, P0, R13, R27, RZ ;  /* 0x0000001b0d177210 */ /* 0x000fe20007f1e0ff */
[----:B------:R-:W-:Y:S01]  /*06a0*/  IMAD.WIDE R12, R12, 0x8, R24 ;  /* 0x000000080c0c7825 */ /* 0x000fe200078e0218 */
[----:B--2---:R-:W-:-:S03]  /*06b0*/  SHF.R.U32.HI R25, RZ, 0x1b, R5 ;  /* 0x0000001bff197819 */ /* 0x004fc60000011605 */
[----:B------:R-:W-:Y:S01]  /*06c0*/  IMAD.X R24, RZ, RZ, R22, P0 ;  /* 0x000000ffff187224 */ /* 0x000fe200000e0616 */
[----:B------:R-:W-:-:S05]  /*06d0*/  IADD3 R28, P0, R23, R18, RZ ;  /* 0x00000012171c7210 */ /* 0x000fca0007f1e0ff */
[----:B------:R-:W-:Y:S02]  /*06e0*/  IMAD.X R29, R24, 0x1, R17, P0 ;  /* 0x00000001181d7824 */ /* 0x000fe400000e0611 */
[----:B-1----:R-:W-:Y:S01]  /*06f0*/  IMAD.WIDE R26, R26, 0x4, R14 ;  /* 0x000000041a1a7825 */ /* 0x002fe200078e020e */
[----:B------:R-:W-:Y:S02]  /*0700*/  LOP3.LUT R14, R25, 0x10, RZ, 0xc0, !PT ;  /* 0x00000010190e7812 */ /* 0x000fe400078ec0ff */
[----:B------:R-:W-:-:S04]  /*0710*/  LEA R15, P0, R4, UR6, 0x2 ;  /* 0x00000006040f7c11 */ /* 0x000fc8000f8010ff */
[----:B------:R-:W-:Y:S02]  /*0720*/  LEA.HI.X R4, R4, UR7, R5, 0x2, P0 ;  /* 0x0000000704047c11 */ /* 0x000fe400080f1405 */
[----:B------:R-:W-:Y:S02]  /*0730*/  IADD3 R5, P0, R14, R15, RZ ;  /* 0x0000000f0e057210 */ /* 0x000fe40007f1e0ff */
[----:B------:R-:W2:Y:S01]  /*0740*/  LDG.E.EL.128 R12, desc[UR4][R12.64] ;  /* 0x000000040c0c7981 */ /* 0x000ea2000c2e1d00 */
[----:B------:R-:W-:-:S05]  /*0750*/  IMAD.WIDE R28, R21, 0x4, R28 ;  /* 0x00000004151c7825 */ /* 0x000fca00078e021c */
[----:B------:R1:W4:Y:S02]  /*0760*/  LDG.E.EL R22, desc[UR4][R28.64] ;  /* 0x000000041c167981 */ /* 0x000324000c2e1900 */
[----:B-1----:R-:W-:Y:S02]  /*0770*/  IADD3 R28, P1, R19, R23, RZ ;  /* 0x00000017131c7210 */ /* 0x002fe40007f3e0ff */
[----:B------:R1:W5:Y:S03]  /*0780*/  LDG.E.EL R23, desc[UR4][R26.64] ;  /* 0x000000041a177981 */ /* 0x000366000c2e1900 */
[----:B------:R-:W-:Y:S02]  /*0790*/  IMAD.X R29, R20, 0x1, R24, P1 ;  /* 0x00000001141d7824 */ /* 0x000fe400008e0618 */
[----:B------:R-:W-:Y:S01]  /*07a0*/  IMAD.X R24, RZ, RZ, R4, P0 ;  /* 0x000000ffff187224 */ /* 0x000fe200000e0604 */
[----:B------:R-:W-:Y:S01]  /*07b0*/  IADD3 R4, P0, R5, R18, RZ ;  /* 0x0000001205047210 */ /* 0x000fe20007f1e0ff */
[----:B------:R-:W-:Y:S01]  /*07c0*/  IMAD.WIDE R28, R21, 0x4, R28 ;  /* 0x00000004151c7825 */ /* 0x000fe200078e021c */
[----:B-1----:R-:W-:-:S03]  /*07d0*/  IADD3 R26, P1, R19, R5, RZ ;  /* 0x00000005131a7210 */ /* 0x002fc60007f3e0ff */
[----:B------:R-:W-:Y:S01]  /*07e0*/  IMAD.X R5, R24, 0x1, R17, P0 ;  /* 0x0000000118057824 */ /* 0x000fe200000e0611 */
[----:B------:R1:W3:Y:S01]  /*07f0*/  LDG.E.EL R25, desc[UR4][R28.64] ;  /* 0x000000041c197981 */ /* 0x0002e2000c2e1900 */
[----:B------:R-:W-:Y:S02]  /*0800*/  IMAD.X R27, R20, 0x1, R24, P1 ;  /* 0x00000001141b7824 */ /* 0x000fe400008e0618 */
[----:B-1----:R-:W-:-:S04]  /*0810*/  IMAD.WIDE R28, R21, 0x4, R4 ;  /* 0x00000004151c7825 */ /* 0x002fc800078e0204 */
[----:B------:R-:W-:Y:S02]  /*0820*/  IMAD.WIDE R4, R21, 0x4, R26 ;  /* 0x0000000415047825 */ /* 0x000fe400078e021a */
[----:B------:R-:W3:Y:S04]  /*0830*/  LDG.E.EL R26, desc[UR4][R28.64] ;  /* 0x000000041c1a7981 */ /* 0x000ee8000c2e1900 */
[----:B------:R1:W3:Y:S01]  /*0840*/  LDG.E.EL R24, desc[UR4][R4.64] ;  /* 0x0000000404187981 */ /* 0x0002e2000c2e1900 */
[----:B--2---:R-:W-:Y:S02]  /*0850*/  SHF.R.U32.HI R27, RZ, 0x1b, R13 ;  /* 0x0000001bff1b7819 */ /* 0x004fe4000001160d */
[----:B01----:R-:W-:Y:S02]  /*0860*/  LEA R4, P0, R12, UR6, 0x2 ;  /* 0x000000060c047c11 */ /* 0x003fe4000f8010ff */
[----:B------:R-:W-:-:S02]  /*0870*/  LOP3.LUT R27, R27, 0x10, RZ, 0xc0, !PT ;  /* 0x000000101b1b7812 */ /* 0x000fc400078ec0ff */
[----:B------:R-:W-:Y:S02]  /*0880*/  LEA.HI.X R12, R12, UR7, R13, 0x2, P0 ;  /* 0x000000070c0c7c11 */ /* 0x000fe400080f140d */
[----:B------:R-:W-:-:S04]  /*0890*/  IADD3 R13, P0, R27, R4, RZ ;  /* 0x000000041b0d7210 */ /* 0x000fc80007f1e0ff */
[----:B------:R-:W-:Y:S01]  /*08a0*/  IADD3 R4, P1, R19, R13, RZ ;  /* 0x0000000d13047210 */ /* 0x000fe20007f3e0ff */
[----:B------:R-:W-:Y:S01]  /*08b0*/  IMAD.X R27, RZ, RZ, R12, P0 ;  /* 0x000000ffff1b7224 */ /* 0x000fe200000e060c */
[----:B------:R-:W-:-:S03]  /*08c0*/  IADD3 R12, P0, R13, R18, RZ ;  /* 0x000000120d0c7210 */ /* 0x000fc60007f1e0ff */
[----:B------:R-:W-:Y:S02]  /*08d0*/  IMAD.X R5, R20, 0x1, R27, P1 ;  /* 0x0000000114057824 */ /* 0x000fe400008e061b */
[----:B------:R-:W-:Y:S01]  /*08e0*/  IMAD.X R13, R27, 0x1, R17, P0 ;  /* 0x000000011b0d7824 */ /* 0x000fe200000e0611 */
[----:B------:R-:W-:Y:S02]  /*08f0*/  SHF.R.U32.HI R27, RZ, 0x1b, R7 ;  /* 0x0000001bff1b7819 */ /* 0x000fe40000011607 */
[C---:B------:R-:W-:Y:S01]  /*0900*/  LEA R28, P0, R6.reuse, UR6, 0x2 ;  /* 0x00000006061c7c11 */ /* 0x040fe2000f8010ff */
[----:B------:R-:W-:Y:S01]  /*0910*/  IMAD.WIDE R12, R21, 0x4, R12 ;  /* 0x00000004150c7825 */ /* 0x000fe200078e020c */
[----:B------:R-:W-:Y:S02]  /*0920*/  LOP3.LUT R27, R27, 0x10, RZ, 0xc0, !PT ;  /* 0x000000101b1b7812 */ /* 0x000fe400078ec0ff */
[----:B------:R-:W-:Y:S01]  /*0930*/  LEA.HI.X R7, R6, UR7, R7, 0x2, P0 ;  /* 0x0000000706077c11 */ /* 0x000fe200080f1407 */
[----:B------:R-:W-:Y:S01]  /*0940*/  IMAD.WIDE R4, R21, 0x4, R4 ;  /* 0x0000000415047825 */ /* 0x000fe200078e0204 */
[----:B------:R-:W-:Y:S01]  /*0950*/  IADD3 R6, P0, R27, R28, RZ ;  /* 0x0000001c1b067210 */ /* 0x000fe20007f1e0ff */
[----:B------:R-:W2:Y:S04]  /*0960*/  LDG.E.EL R12, desc[UR4][R12.64] ;  /* 0x000000040c0c7981 */ /* 0x000ea8000c2e1900 */
[----:B------:R-:W-:Y:S01]  /*0970*/  IMAD.X R7, RZ, RZ, R7, P0 ;  /* 0x000000ffff077224 */ /* 0x000fe200000e0607 */
[----:B------:R-:W-:Y:S01]  /*0980*/  IADD3 R28, P0, R6, R18, RZ ;  /* 0x00000012061c7210 */ /* 0x000fe20007f1e0ff */
[----:B------:R0:W2:Y:S04]  /*0990*/  LDG.E.EL R13, desc[UR4][R4.64] ;  /* 0x00000004040d7981 */ /* 0x0000a8000c2e1900 */
[----:B------:R-:W-:Y:S01]  /*09a0*/  IMAD.X R29, R7, 0x1, R17, P0 ;  /* 0x00000001071d7824 */ /* 0x000fe200000e0611 */
[----:B0-----:R-:W-:-:S02]  /*09b0*/  IADD3 R4, P1, R19, R6, RZ ;  /* 0x0000000613047210 */ /* 0x001fc40007f3e0ff */
[----:B------:R-:W-:-:S03]  /*09c0*/  SHF.R.U32.HI R6, RZ, 0x1b, R15 ;  /* 0x0000001bff067819 */ /* 0x000fc6000001160f */
[----:B------:R-:W-:Y:S01]  /*09d0*/  IMAD.X R5, R20, 0x1, R7, P1 ;  /* 0x0000000114057824 */ /* 0x000fe200008e0607 */
[----:B------:R-:W-:Y:S02]  /*09e0*/  LEA R7, P0, R14, UR6, 0x2 ;  /* 0x000000060e077c11 */ /* 0x000fe4000f8010ff */
[----:B------:R-:W-:Y:S01]  /*09f0*/  LOP3.LUT R6, R6, 0x10, RZ, 0xc0, !PT ;  /* 0x0000001006067812 */ /* 0x000fe200078ec0ff */
[----:B------:R-:W-:Y:S01]  /*0a00*/  IMAD.WIDE R4, R21, 0x4, R4 ;  /* 0x0000000415047825 */ /* 0x000fe200078e0204 */
[----:B------:R-:W-:-:S03]  /*0a10*/  LEA.HI.X R14, R14, UR7, R15, 0x2, P0 ;  /* 0x000000070e0e7c11 */ /* 0x000fc600080f140f */
[----:B----4-:R-:W-:Y:S01]  /*0a20*/  FADD R22, -R8, R22 ;  /* 0x0000001608167221 */ /* 0x010fe20000000100 */
[----:B------:R-:W-:Y:S01]  /*0a30*/  IADD3 R6, P0, R6, R7, RZ ;  /* 0x0000000706067210 */ /* 0x000fe20007f1e0ff */
[----:B------:R-:W-:Y:S01]  /*0a40*/  IMAD.WIDE R28, R21, 0x4, R28 ;  /* 0x00000004151c7825 */ /* 0x000fe200078e021c */
[----:B------:R0:W4:Y:S03]  /*0a50*/  LDG.E.EL R27, desc[UR4][R4.64] ;  /* 0x00000004041b7981 */ /* 0x000126000c2e1900 */
[----:B------:R-:W-:Y:S01]  /*0a60*/  FADD R16, -R2, R16 ;  /* 0x0000001002107221 */ /* 0x000fe20000000100 */
[----:B------:R-:W-:Y:S01]  /*0a70*/  IADD3 R18, P1, R6, R18, RZ ;  /* 0x0000001206127210 */ /* 0x000fe20007f3e0ff */
[----:B------:R-:W-:Y:S01]  /*0a80*/  IMAD.X R14, RZ, RZ, R14, P0 ;  /* 0x000000ffff0e7224 */ /* 0x000fe200000e060e */
[----:B------:R-:W-:Y:S01]  /*0a90*/  IADD3 R6, P2, R19, R6, RZ ;  /* 0x0000000613067210 */ /* 0x000fe20007f5e0ff */
[----:B------:R-:W4:Y:S01]  /*0aa0*/  LDG.E.EL R28, desc[UR4][R28.64] ;  /* 0x000000041c1c7981 */ /* 0x000f22000c2e1900 */
[----:B------:R-:W-:Y:S01]  /*0ab0*/  ULDC.64 UR6, c[0x0][0x258] ;  /* 0x0000960000067ab9 */ /* 0x000fe20000000a00 */
[----:B0-----:R-:W0:Y:S01]  /*0ac0*/  LDC.64 R4, c[0x0][0x248] ;  /* 0x00009200ff047b82 */ /* 0x001e220000000a00 */
[----:B------:R-:W-:-:S02]  /*0ad0*/  IMAD.X R19, R14, 0x1, R17, P1 ;  /* 0x000000010e137824 */ /* 0x000fc400008e0611 */
[----:B------:R-:W-:Y:S02]  /*0ae0*/  IMAD.X R7, R20, 0x1, R14, P2 ;  /* 0x0000000114077824 */ /* 0x000fe400010e060e */
[----:B------:R-:W-:-:S04]  /*0af0*/  IMAD.WIDE R18, R21, 0x4, R18 ;  /* 0x0000000415127825 */ /* 0x000fc800078e0212 */
[----:B------:R-:W-:Y:S02]  /*0b00*/  IMAD.WIDE R6, R21, 0x4, R6 ;  /* 0x0000000415067825 */ /* 0x000fe400078e0206 */
[----:B------:R-:W4:Y:S04]  /*0b10*/  LDG.E.EL R19, desc[UR4][R18.64] ;  /* 0x0000000412137981 */ /* 0x000f28000c2e1900 */
[----:B------:R-:W4:Y:S01]  /*0b20*/  LDG.E.EL R14, desc[UR4][R6.64] ;  /* 0x00000004060e7981 */ /* 0x000f22000c2e1900 */
[----:B0-----:R-:W-:-:S06]  /*0b30*/  IMAD.WIDE R4, R0, 0x4, R4 ;  /* 0x0000000400047825 */ /* 0x001fcc00078e0204 */
[----:B------:R-:W4:Y:S01]  /*0b40*/  LDG.E.128 R4, desc[UR4][R4.64] ;  /* 0x0000000404047981 */ /* 0x000f22000c1e1d00 */
[----:B---3--:R-:W-:Y:S01]  /*0b50*/  FADD R20, -R3, R25 ;  /* 0x0000001903147221 */ /* 0x008fe20000000100 */
[----:B------:R-:W-:-:S03]  /*0b60*/  FFMA R22, R9, R22, R8 ;  /* 0x0000001609167223 */ /* 0x000fc60000000008 */
[----:B------:R-:W-:-:S04]  /*0b70*/  FFMA R3, R9, R20, R3 ;  /* 0x0000001409037223 */ /* 0x000fc80000000003 */
[----:B------:R-:W-:-:S04]  /*0b80*/  FADD R3, -R22, R3 ;  /* 0x0000000316037221 */ /* 0x000fc80000000100 */
[C---:B-----5:R-:W-:Y:S01]  /*0b90*/  FFMA R22, R23.reuse, R3, R22 ;  /* 0x0000000317167223 */ /* 0x060fe20000000016 */
[----:B------:R-:W-:Y:S01]  /*0ba0*/  FFMA R9, R23, R16, R2 ;  /* 0x0000001017097223 */ /* 0x000fe20000000002 */
[----:B--2---:R-:W-:-:S04]  /*0bb0*/  FADD R3, -R26, R12 ;  /* 0x0000000c1a037221 */ /* 0x004fc80000000100 */
[----:B------:R-:W-:Y:S02]  /*0bc0*/  FFMA R26, R10, R3, R26 ;  /* 0x000000030a1a7223 */ /* 0x000fe4000000001a */
[----:B------:R-:W0:Y:S01]  /*0bd0*/  LDC.64 R2, c[0x0][0x250] ;  /* 0x00009400ff027b82 */ /* 0x000e220000000a00 */
[----:B------:R-:W-:-:S04]  /*0be0*/  FADD R13, -R24, R13 ;  /* 0x0000000d180d7221 */ /* 0x000fc80000000100 */
[----:B------:R-:W-:-:S04]  /*0bf0*/  FFMA R13, R10, R13, R24 ;  /* 0x0000000d0a0d7223 */ /* 0x000fc80000000018 */
[----:B------:R-:W-:-:S04]  /*0c00*/  FADD R13, -R26, R13 ;  /* 0x0000000d1a0d7221 */ /* 0x000fc80000000100 */
[----:B------:R-:W-:Y:S01]  /*0c10*/  FFMA R13, R23, R13, R26 ;  /* 0x0000000d170d7223 */ /* 0x000fe2000000001a */
[----:B----4-:R-:W-:Y:S01]  /*0c20*/  FADD R19, -R28, R19 ;  /* 0x000000131c137221 */ /* 0x010fe20000000100 */
[----:B------:R-:W-:-:S03]  /*0c30*/  FADD R14, -R27, R14 ;  /* 0x0000000e1b0e7221 */ /* 0x000fc60000000100 */
[C---:B------:R-:W-:Y:S01]  /*0c40*/  FFMA R28, R11.reuse, R19, R28 ;  /* 0x000000130b1c7223 */ /* 0x040fe2000000001c */
[----:B------:R-:W-:-:S04]  /*0c50*/  FFMA R11, R11, R14, R27 ;  /* 0x0000000e0b0b7223 */ /* 0x000fc8000000001b */
[----:B------:R-:W-:-:S04]  /*0c60*/  FADD R11, -R28, R11 ;  /* 0x0000000b1c0b7221 */ /* 0x000fc80000000100 */
[----:B------:R-:W-:Y:S01]  /*0c70*/  FFMA R28, R23, R11, R28 ;  /* 0x0000000b171c7223 */ /* 0x000fe2000000001c */
[----:B------:R-:W-:Y:S01]  /*0c80*/  FADD R4, R4, R9 ;  /* 0x0000000904047221 */ /* 0x000fe20000000000 */
[----:B------:R-:W-:Y:S01]  /*0c90*/  FADD R5, R5, R22 ;  /* 0x0000001605057221 */ /* 0x000fe20000000000 */
[----:B------:R-:W-:Y:S01]  /*0ca0*/  FADD R6, R6, R13 ;  /* 0x0000000d06067221 */ /* 0x000fe20000000000 */
[----:B------:R-:W-:Y:S02]  /*0cb0*/  FADD R7, R7, R28 ;  /* 0x0000001c07077221 */ /* 0x000fe40000000000 */
[C---:B------:R-:W-:Y:S02]  /*0cc0*/  FSETP.GTU.AND P4, PT, R4.reuse, RZ, PT ;  /* 0x000000ff0400720b */ /* 0x040fe40003f8c000 */
[----:B------:R-:W-:Y:S02]  /*0cd0*/  FSETP.GTU.AND P0, PT, R5, RZ, PT ;  /* 0x000000ff0500720b */ /* 0x000fe40003f0c000 */
[----:B------:R-:W-:-:S02]  /*0ce0*/  FSETP.GE.OR P2, PT, R4, 6, !P4 ;  /* 0x40c000000400780b */ /* 0x000fc40006746400 */
[----:B------:R-:W-:Y:S02]  /*0cf0*/  FSETP.GE.OR P1, PT, R5, 6, !P0 ;  /* 0x40c000000500780b */ /* 0x000fe40004726400 */
[----:B------:R-:W-:Y:S02]  /*0d00*/  FSETP.GTU.AND P3, PT, R6, RZ, PT ;  /* 0x000000ff0600720b */ /* 0x000fe40003f6c000 */
[----:B------:R-:W-:Y:S02]  /*0d10*/  FSETP.GTU.AND P6, PT, R7, RZ, PT ;  /* 0x000000ff0700720b */ /* 0x000fe40003fcc000 */
[----:B------:R-:W-:Y:S02]  /*0d20*/  FSEL R4, R4, RZ, P4 ;  /* 0x000000ff04047208 */ /* 0x000fe40002000000 */
[----:B------:R-:W-:Y:S02]  /*0d30*/  SEL R8, RZ, 0x1, !P2 ;  /* 0x00000001ff087807 */ /* 0x000fe40005000000 */
[----:B------:R-:W-:-:S02]  /*0d40*/  SEL R9, RZ, 0x1, !P1 ;  /* 0x00000001ff097807 */ /* 0x000fc40004800000 */
[----:B------:R-:W-:Y:S02]  /*0d50*/  FSETP.GE.OR P2, PT, R6, 6, !P3 ;  /* 0x40c000000600780b */ /* 0x000fe40005f46400 */
[----:B------:R-:W-:Y:S02]  /*0d60*/  FSETP.GE.OR P1, PT, R7, 6, !P6 ;  /* 0x40c000000700780b */ /* 0x000fe40007726400 */
[----:B------:R-:W-:Y:S02]  /*0d70*/  FSETP.GEU.AND P5, PT, R4, 6, PT ;  /* 0x40c000000400780b */ /* 0x000fe40003fae000 */
[----:B------:R-:W-:Y:S02]  /*0d80*/  FSEL R5, R5, RZ, P0 ;  /* 0x000000ff05057208 */ /* 0x000fe40000000000 */
[----:B------:R-:W-:Y:S02]  /*0d90*/  FSEL R6, R6, RZ, P3 ;  /* 0x000000ff06067208 */ /* 0x000fe40001800000 */
[----:B------:R-:W-:-:S02]  /*0da0*/  FSEL R7, R7, RZ, P6 ;  /* 0x000000ff07077208 */ /* 0x000fc40003000000 */
[----:B------:R-:W-:Y:S02]  /*0db0*/  PRMT R10, R8, 0x3340, R9 ;  /* 0x00003340080a7816 */ /* 0x000fe40000000009 */
[----:B------:R-:W-:Y:S02]  /*0dc0*/  SEL R8, RZ, 0x1, !P2 ;  /* 0x00000001ff087807 */ /* 0x000fe40005000000 */
[----:B------:R-:W-:Y:S02]  /*0dd0*/  SEL R9, RZ, 0x1, !P1 ;  /* 0x00000001ff097807 */ /* 0x000fe40004800000 */
[----:B------:R-:W-:Y:S02]  /*0de0*/  FSETP.GEU.AND P4, PT, R5, 6, PT ;  /* 0x40c000000500780b */ /* 0x000fe40003f8e000 */
[----:B------:R-:W-:Y:S02]  /*0df0*/  FSETP.GEU.AND P2, PT, R6, 6, PT ;  /* 0x40c000000600780b */ /* 0x000fe40003f4e000 */
[----:B------:R-:W-:-:S02]  /*0e00*/  FSETP.GEU.AND P1, PT, R7, 6, PT ;  /* 0x40c000000700780b */ /* 0x000fc40003f2e000 */
[----:B------:R-:W-:Y:S02]  /*0e10*/  FSETP.NAN.AND P6, PT, R4, R4, PT ;  /* 0x000000040400720b */ /* 0x000fe40003fc8000 */
[----:B------:R-:W-:Y:S02]  /*0e20*/  PRMT R11, R8, 0x3340, R9 ;  /* 0x00003340080b7816 */ /* 0x000fe40000000009 */
[----:B------:R-:W-:Y:S02]  /*0e30*/  @P5 SEL R4, R4, 0x40c00000, P6 ;  /* 0x40c0000004045807 */ /* 0x000fe40003000000 */
[----:B------:R-:W-:Y:S02]  /*0e40*/  FSETP.NAN.AND P3, PT, R5, R5, PT ;  /* 0x000000050500720b */ /* 0x000fe40003f68000 */
[----:B------:R-:W-:Y:S02]  /*0e50*/  FSETP.NAN.AND P5, PT, R6, R6, PT ;  /* 0x000000060600720b */ /* 0x000fe40003fa8000 */
[----:B------:R-:W-:-:S02]  /*0e60*/  FSETP.NAN.AND P6, PT, R7, R7, PT ;  /* 0x000000070700720b */ /* 0x000fc40003fc8000 */
[----:B------:R-:W-:Y:S01]  /*0e70*/  IADD3 R8, P0, R0, UR6, RZ ;  /* 0x0000000600087c10 */ /* 0x000fe2000ff1e0ff */
[----:B0-----:R-:W-:Y:S01]  /*0e80*/  IMAD.WIDE R2, R0, 0x4, R2 ;  /* 0x0000000400027825 */ /* 0x001fe200078e0202 */
[----:B------:R-:W-:Y:S02]  /*0e90*/  @P4 SEL R5, R5, 0x40c00000, P3 ;  /* 0x40c0000005054807 */ /* 0x000fe40001800000 */
[----:B------:R-:W-:Y:S02]  /*0ea0*/  @P2 SEL R6, R6, 0x40c00000, P5 ;  /* 0x40c0000006062807 */ /* 0x000fe40002800000 */
[----:B------:R-:W-:Y:S02]  /*0eb0*/  @P1 SEL R7, R7, 0x40c00000, P6 ;  /* 0x40c0000007071807 */ /* 0x000fe40003000000 */
[----:B------:R-:W-:Y:S02]  /*0ec0*/  LEA.HI.X.SX32 R9, R0, UR7, 0x1, P0 ;  /* 0x0000000700097c11 */ /* 0x000fe400080f0eff */
[----:B------:R-:W-:Y:S01]  /*0ed0*/  PRMT R11, R10, 0x5410, R11 ;  /* 0x000054100a0b7816 */ /* 0x000fe2000000000b */
[----:B------:R-:W-:Y:S04]  /*0ee0*/  STG.E.128 desc[UR4][R2.64], R4 ;  /* 0x0000000402007986 */ /* 0x000fe8000c101d04 */
[----:B------:R-:W-:Y:S01]  /*0ef0*/  STG.E desc[UR4][R8.64], R11 ;  /* 0x0000000b08007986 */ /* 0x000fe2000c101904 */
[----:B------:R-:W-:Y:S05]  /*0f00*/  EXIT ;  /* 0x000000000000794d */ /* 0x000fea0003800000 */
.L_x_0:
[----:B------:R-:W-:-:S00]  /*0f10*/  BRA `(.L_x_0) ;  /* 0xfffffffc00fc7947 */ /* 0x000fc0000383ffff */
[----:B------:R-:W-:-:S00]  /*0f20*/  NOP ;  /* 0x0000000000007918 */ /* 0x000fc00000000000 */
        /* <DEDUP_REMOVED lines=13> */
.L_x_1:


//--------------------- .nv.constant0.triton_poi_fused__unsafe_index_add_hardtanh_hardtanh_backward_mul_sub_39 --------------------------
	.section	.nv.constant0.triton_poi_fused__unsafe_index_add_hardtanh_hardtanh_backward_mul_sub_39,"a",@progbits
	.sectionflags	@""
	.align	4
.nv.constant0.triton_poi_fused__unsafe_index_add_hardtanh_hardtanh_backward_mul_sub_39:
	.zero		612
